	.headerflags	@"EF_CUDA_TEXMODE_UNIFIED EF_CUDA_64BIT_ADDRESS EF_CUDA_SM89 EF_CUDA_VIRTUAL_SM(EF_CUDA_SM89)"
	.elftype	@"ET_EXEC"


//--------------------- .nv.info                  --------------------------
	.section	.nv.info,"",@"SHT_CUDA_INFO"
	.align	4


	//----- nvinfo : EIATTR_REGCOUNT
	.align		4
        /*0000*/ 	.byte	0x04, 0x2f
        /*0002*/ 	.short	(.L_1 - .L_0)
	.align		4
.L_0:
        /*0004*/ 	.word	index@(triton__0d1d2de)
        /*0008*/ 	.word	0x0000000a


	//----- nvinfo : EIATTR_MAX_STACK_SIZE
	.align		4
.L_1:
        /*000c*/ 	.byte	0x04, 0x23
        /*000e*/ 	.short	(.L_3 - .L_2)
	.align		4
.L_2:
        /*0010*/ 	.word	index@(triton__0d1d2de)
        /*0014*/ 	.word	0x00000000


	//----- nvinfo : EIATTR_MIN_STACK_SIZE
	.align		4
.L_3:
        /*0018*/ 	.byte	0x04, 0x12
        /*001a*/ 	.short	(.L_5 - .L_4)
	.align		4
.L_4:
        /*001c*/ 	.word	index@(triton__0d1d2de)
        /*0020*/ 	.word	0x00000000


	//----- nvinfo : EIATTR_FRAME_SIZE
	.align		4
.L_5:
        /*0024*/ 	.byte	0x04, 0x11
        /*0026*/ 	.short	(.L_7 - .L_6)
	.align		4
.L_6:
        /*0028*/ 	.word	index@(triton__0d1d2de)
        /*002c*/ 	.word	0x00000000
.L_7:


//--------------------- .nv.info.triton__0d1d2de  --------------------------
	.section	.nv.info.triton__0d1d2de,"",@"SHT_CUDA_INFO"
	.align	4


	//----- nvinfo : EIATTR_CUDA_API_VERSION
	.align		4
        /*0000*/ 	.byte	0x04, 0x37
        /*0002*/ 	.short	(.L_9 - .L_8)
.L_8:
        /*0004*/ 	.word	0x0000007b


	//----- nvinfo : EIATTR_PARAM_CBANK
	.align		4
.L_9:
        /*0008*/ 	.byte	0x04, 0x0a
        /*000a*/ 	.short	(.L_11 - .L_10)
	.align		4
.L_10:
        /*000c*/ 	.word	index@(.nv.constant0.triton__0d1d2de)
        /*0010*/ 	.short	0x0160
        /*0012*/ 	.short	0x0014


	//----- nvinfo : EIATTR_CBANK_PARAM_SIZE
	.align		4
.L_11:
        /*0014*/ 	.byte	0x03, 0x19
        /*0016*/ 	.short	0x0014


	//----- nvinfo : EIATTR_KPARAM_INFO
	.align		4
        /*0018*/ 	.byte	0x04, 0x17
        /*001a*/ 	.short	(.L_13 - .L_12)
.L_12:
        /*001c*/ 	.word	0x00000000
        /*0020*/ 	.short	0x0002
        /*0022*/ 	.short	0x0010
        /*0024*/ 	.byte	0x00, 0xf0, 0x11, 0x00


	//----- nvinfo : EIATTR_KPARAM_INFO
	.align		4
.L_13:
        /*0028*/ 	.byte	0x04, 0x17
        /*002a*/ 	.short	(.L_15 - .L_14)
.L_14:
        /*002c*/ 	.word	0x00000000
        /*0030*/ 	.short	0x0001
        /*0032*/ 	.short	0x0008
        /*0034*/ 	.byte	0x00, 0xf0, 0x21, 0x00


	//----- nvinfo : EIATTR_KPARAM_INFO
	.align		4
.L_15:
        /*0038*/ 	.byte	0x04, 0x17
        /*003a*/ 	.short	(.L_17 - .L_16)
.L_16:
        /*003c*/ 	.word	0x00000000
        /*0040*/ 	.short	0x0000
        /*0042*/ 	.short	0x0000
        /*0044*/ 	.byte	0x00, 0xf0, 0x21, 0x00


	//----- nvinfo : EIATTR_MAXREG_COUNT
	.align		4
.L_17:
        /*0048*/ 	.byte	0x03, 0x1b
        /*004a*/ 	.short	0x00ff


	//----- nvinfo : EIATTR_EXIT_INSTR_OFFSETS
	.align		4
        /*004c*/ 	.byte	0x04, 0x1c
        /*004e*/ 	.short	(.L_19 - .L_18)


	//   ....[0]....
.L_18:
        /*0050*/ 	.word	0x00000230


	//----- nvinfo : EIATTR_MAX_THREADS
	.align		4
.L_19:
        /*0054*/ 	.byte	0x04, 0x05
        /*0056*/ 	.short	(.L_21 - .L_20)
.L_20:
        /*0058*/ 	.word	0x00000100
        /*005c*/ 	.word	0x00000001
        /*0060*/ 	.word	0x00000001
.L_21:


//--------------------- .nv.rel.action            --------------------------
	.section	.nv.rel.action,"",@"SHT_CUDA_RELOCINFO"
	.align	8
	.sectionentsize	8
        /*0000*/ 	.byte	0x73, 0x00, 0x00, 0x00, 0x00, 0x00, 0x00, 0x00, 0x00, 0x00, 0x00, 0x11, 0x25, 0x00, 0x05, 0x36


//--------------------- .nv.constant0.triton__0d1d2de --------------------------
	.section	.nv.constant0.triton__0d1d2de,"a",@progbits
	.align	4
.nv.constant0.triton__0d1d2de:
	.zero		372


//--------------------- .text.triton__0d1d2de     --------------------------
	.section	.text.triton__0d1d2de,"ax",@progbits
	.sectioninfo	@"SHI_REGISTERS=10"
	.align	128
        .global         triton__0d1d2de
        .type           triton__0d1d2de,@function
        .size           triton__0d1d2de,(.L_x_1 - triton__0d1d2de)
        .other          triton__0d1d2de,@"STO_CUDA_ENTRY STV_DEFAULT"
triton__0d1d2de:
.text.triton__0d1d2de:
[----:B------:R-:W-:-:S02]  /*0000*/  IMAD.MOV.U32 R1, RZ, RZ, c[0x0][0x28] ;  /* 0x00000a00ff017624 */ /* 0x000fc400078e00ff */
[----:B------:R-:W0:Y:S01]  /*0010*/  S2R R0, SR_TID.X ;  /* 0x0000000000007919 */ /* 0x000e220000002100 */
[----:B------:R-:W-:-:S03]  /*0020*/  ULDC.64 UR4, c[0x0][0x118] ;  /* 0x0000460000047ab9 */ /* 0x000fc60000000a00 */
[----:B------:R-:W1:Y:S01]  /*0030*/  S2R R5, SR_CTAID.X ;  /* 0x0000000000057919 */ /* 0x000e620000002500 */
[----:B0-----:R-:W-:Y:S01]  /*0040*/  IMAD.SHL.U32 R0, R0, 0x2, RZ ;  /* 0x0000000200007824 */ /* 0x001fe200078e00ff */
[----:B-1----:R-:W-:-:S04]  /*0050*/  SHF.R.S32.HI R3, RZ, 0x16, R5 ;  /* 0x00000016ff037819 */ /* 0x002fc80000011405 */
[----:B------:R-:W-:Y:S02]  /*0060*/  LOP3.LUT R0, R0, 0x1fe, RZ, 0xc0, !PT ;  /* 0x000001fe00007812 */ /* 0x000fe400078ec0ff */
[----:B------:R-:W-:-:S03]  /*0070*/  SGXT R3, R3, 0x1 ;  /* 0x000000010303781a */ /* 0x000fc60000000200 */
[----:B------:R-:W-:-:S05]  /*0080*/  IMAD R0, R5, 0x200, R0 ;  /* 0x0000020005007824 */ /* 0x000fca00078e0200 */
[CC--:B------:R-:W-:Y:S02]  /*0090*/  LEA.HI R2, R3.reuse, R0.reuse, RZ, 0x8 ;  /* 0x0000000003027211 */ /* 0x0c0fe400078f40ff */
[----:B------:R-:W-:Y:S02]  /*00a0*/  LEA.HI R3, R3, R0, RZ, 0x12 ;  /* 0x0000000003037211 */ /* 0x000fe400078f90ff */
[----:B------:R-:W-:Y:S02]  /*00b0*/  SHF.R.S32.HI R4, RZ, 0x8, R2 ;  /* 0x00000008ff047819 */ /* 0x000fe40000011402 */
[----:B------:R-:W-:Y:S02]  /*00c0*/  SHF.R.S32.HI R3, RZ, 0x12, R3 ;  /* 0x00000012ff037819 */ /* 0x000fe40000011403 */
[----:B------:R-:W-:-:S03]  /*00d0*/  LEA.HI R5, R4, R4, RZ, 0x9 ;  /* 0x0000000404057211 */ /* 0x000fc600078f48ff */
[----:B------:R-:W-:Y:S01]  /*00e0*/  IMAD.SHL.U32 R3, R3, 0x400, RZ ;  /* 0x0000040003037824 */ /* 0x000fe200078e00ff */
[----:B------:R-:W-:Y:S02]  /*00f0*/  LOP3.LUT R7, R5, 0xffe00, RZ, 0xc0, !PT ;  /* 0x000ffe0005077812 */ /* 0x000fe400078ec0ff */
[----:B------:R-:W-:-:S03]  /*0100*/  LOP3.LUT R5, R2, 0xffffff00, RZ, 0xc0, !PT ;  /* 0xffffff0002057812 */ /* 0x000fc600078ec0ff */
[----:B------:R-:W-:Y:S01]  /*0110*/  IMAD.IADD R7, R4, 0x1, -R7 ;  /* 0x0000000104077824 */ /* 0x000fe200078e0a07 */
[----:B------:R-:W-:Y:S01]  /*0120*/  SHF.R.S32.HI R4, RZ, 0x1f, R3 ;  /* 0x0000001fff047819 */ /* 0x000fe20000011403 */
[----:B------:R-:W-:Y:S02]  /*0130*/  IMAD.IADD R2, R0, 0x1, -R5 ;  /* 0x0000000100027824 */ /* 0x000fe400078e0a05 */
[----:B------:R-:W-:-:S03]  /*0140*/  IMAD.SHL.U32 R7, R7, 0x1000, RZ ;  /* 0x0000100007077824 */ /* 0x000fc600078e00ff */
[----:B------:R-:W-:Y:S02]  /*0150*/  SHF.R.S32.HI R5, RZ, 0x1f, R2 ;  /* 0x0000001fff057819 */ /* 0x000fe40000011402 */
[----:B------:R-:W-:Y:S02]  /*0160*/  IADD3 R2, P0, P1, R7, R2, R3 ;  /* 0x0000000207027210 */ /* 0x000fe4000791e003 */
[----:B------:R-:W-:-:S04]  /*0170*/  SHF.R.S32.HI R7, RZ, 0x1f, R7 ;  /* 0x0000001fff077819 */ /* 0x000fc80000011407 */
[----:B------:R-:W-:Y:S02]  /*0180*/  IADD3.X R5, R7, R5, R4, P0, P1 ;  /* 0x0000000507057210 */ /* 0x000fe400007e2404 */
[----:B------:R-:W-:-:S04]  /*0190*/  LEA R4, P0, R2, c[0x0][0x160], 0x1 ;  /* 0x0000580002047a11 */ /* 0x000fc800078008ff */
[----:B------:R-:W-:-:S05]  /*01a0*/  LEA.HI.X R5, R2, c[0x0][0x164], R5, 0x1, P0 ;  /* 0x0000590002057a11 */ /* 0x000fca00000f0c05 */
[----:B------:R-:W2:Y:S01]  /*01b0*/  LDG.E.EL R4, [R4.64+0x400] ;  /* 0x0004000404047981 */ /* 0x000ea2000c2e1900 */
[----:B------:R-:W-:Y:S01]  /*01c0*/  IMAD.MOV.U32 R3, RZ, RZ, 0x2 ;  /* 0x00000002ff037424 */ /* 0x000fe200078e00ff */
[C---:B--2---:R-:W-:Y:S01]  /*01d0*/  PRMT R2, R4.reuse, 0x7632, R2 ;  /* 0x0000763204027816 */ /* 0x044fe20000000002 */
[----:B------:R-:W-:-:S04]  /*01e0*/  IMAD.U32 R6, R4, 0x10000, RZ ;  /* 0x0001000004067824 */ /* 0x000fc800078e00ff */
[----:B------:R-:W-:Y:S02]  /*01f0*/  IMAD.U32 R7, R2, 0x10000, RZ ;  /* 0x0001000002077824 */ /* 0x000fe400078e00ff */
[----:B------:R-:W-:-:S03]  /*0200*/  IMAD.WIDE R2, R0, R3, c[0x0][0x168] ;  /* 0x00005a0000027625 */ /* 0x000fc600078e0203 */
[----:B------:R-:W-:-:S05]  /*0210*/  F2FP.BF16.F32.PACK_AB R7, R7, R6 ;  /* 0x000000060707723e */ /* 0x000fca00000010ff */
[----:B------:R-:W-:Y:S01]  /*0220*/  STG.E [R2.64], R7 ;  /* 0x0000000702007986 */ /* 0x000fe2000c101904 */
[----:B------:R-:W-:Y:S05]  /*0230*/  EXIT ;  /* 0x000000000000794d */ /* 0x000fea0003800000 */
.L_x_0:
[----:B------:R-:W-:-:S00]  /*0240*/  BRA `(.L_x_0) ;  /* 0xfffffff000007947 */ /* 0x000fc0000383ffff */
[----:B------:R-:W-:-:S00]  /*0250*/  NOP ;  /* 0x0000000000007918 */ /* 0x000fc00000000000 */
        /* <DEDUP_REMOVED lines=10> */
.L_x_1:
